	.headerflags	@"EF_CUDA_TEXMODE_UNIFIED EF_CUDA_64BIT_ADDRESS EF_CUDA_ACCELERATORS EF_CUDA_SM90 EF_CUDA_VIRTUAL_SM(EF_CUDA_SM90)"
	.elftype	@"ET_EXEC"


//--------------------- .nv.info                  --------------------------
	.section	.nv.info,"",@"SHT_CUDA_INFO"
	.align	4


	//----- nvinfo : EIATTR_REGCOUNT
	.align		4
        /*0000*/ 	.byte	0x04, 0x2f
        /*0002*/ 	.short	(.L_3 - .L_2)
	.align		4
.L_2:
        /*0004*/ 	.word	index@(triton_poi_fused__native_batch_norm_legit_no_training_celu_1)
        /*0008*/ 	.word	0x00000017


	//----- nvinfo : EIATTR_MIN_STACK_SIZE
	.align		4
.L_3:
        /*000c*/ 	.byte	0x04, 0x12
        /*000e*/ 	.short	(.L_5 - .L_4)
	.align		4
.L_4:
        /*0010*/ 	.word	index@(triton_poi_fused__native_batch_norm_legit_no_training_celu_1)
        /*0014*/ 	.word	0x00000000


	//----- nvinfo : EIATTR_FRAME_SIZE
	.align		4
.L_5:
        /*0018*/ 	.byte	0x04, 0x11
        /*001a*/ 	.short	(.L_7 - .L_6)
	.align		4
.L_6:
        /*001c*/ 	.word	index@(triton_poi_fused__native_batch_norm_legit_no_training_celu_1)
        /*0020*/ 	.word	0x00000000


	//----- nvinfo : EIATTR_MIN_STACK_SIZE
	.align		4
.L_7:
        /*0024*/ 	.byte	0x04, 0x12
        /*0026*/ 	.short	(.L_9 - .L_8)
	.align		4
.L_8:
        /*0028*/ 	.word	index@(triton_poi_fused__native_batch_norm_legit_no_training_celu_1)
        /*002c*/ 	.word	0x00000000
.L_9:


//--------------------- .nv.info.triton_poi_fused__native_batch_norm_legit_no_training_celu_1 --------------------------
	.section	.nv.info.triton_poi_fused__native_batch_norm_legit_no_training_celu_1,"",@"SHT_CUDA_INFO"
	.sectionflags	@""
	.align	4


	//----- nvinfo : EIATTR_CUDA_API_VERSION
	.align		4
        /*0000*/ 	.byte	0x04, 0x37
        /*0002*/ 	.short	(.L_11 - .L_10)
.L_10:
        /*0004*/ 	.word	0x0000007c


	//----- nvinfo : EIATTR_KPARAM_INFO
	.align		4
.L_11:
        /*0008*/ 	.byte	0x04, 0x17
        /*000a*/ 	.short	(.L_13 - .L_12)
.L_12:
        /*000c*/ 	.word	0x00000000
        /*0010*/ 	.short	0x0006
        /*0012*/ 	.short	0x0030
        /*0014*/ 	.byte	0x00, 0xf0, 0x11, 0x00


	//----- nvinfo : EIATTR_KPARAM_INFO
	.align		4
.L_13:
        /*0018*/ 	.byte	0x04, 0x17
        /*001a*/ 	.short	(.L_15 - .L_14)
.L_14:
        /*001c*/ 	.word	0x00000000
        /*0020*/ 	.short	0x0005
        /*0022*/ 	.short	0x0028
        /*0024*/ 	.byte	0x00, 0xf4, 0x21, 0x00


	//----- nvinfo : EIATTR_KPARAM_INFO
	.align		4
.L_15:
        /*0028*/ 	.byte	0x04, 0x17
        /*002a*/ 	.short	(.L_17 - .L_16)
.L_16:
        /*002c*/ 	.word	0x00000000
        /*0030*/ 	.short	0x0004
        /*0032*/ 	.short	0x0020
        /*0034*/ 	.byte	0x00, 0xf4, 0x21, 0x00


	//----- nvinfo : EIATTR_KPARAM_INFO
	.align		4
.L_17:
        /*0038*/ 	.byte	0x04, 0x17
        /*003a*/ 	.short	(.L_19 - .L_18)
.L_18:
        /*003c*/ 	.word	0x00000000
        /*0040*/ 	.short	0x0003
        /*0042*/ 	.short	0x0018
        /*0044*/ 	.byte	0x00, 0xf4, 0x21, 0x00


	//----- nvinfo : EIATTR_KPARAM_INFO
	.align		4
.L_19:
        /*0048*/ 	.byte	0x04, 0x17
        /*004a*/ 	.short	(.L_21 - .L_20)
.L_20:
        /*004c*/ 	.word	0x00000000
        /*0050*/ 	.short	0x0002
        /*0052*/ 	.short	0x0010
        /*0054*/ 	.byte	0x00, 0xf4, 0x21, 0x00


	//----- nvinfo : EIATTR_KPARAM_INFO
	.align		4
.L_21:
        /*0058*/ 	.byte	0x04, 0x17
        /*005a*/ 	.short	(.L_23 - .L_22)
.L_22:
        /*005c*/ 	.word	0x00000000
        /*0060*/ 	.short	0x0001
        /*0062*/ 	.short	0x0008
        /*0064*/ 	.byte	0x00, 0xf4, 0x21, 0x00


	//----- nvinfo : EIATTR_KPARAM_INFO
	.align		4
.L_23:
        /*0068*/ 	.byte	0x04, 0x17
        /*006a*/ 	.short	(.L_25 - .L_24)
.L_24:
        /*006c*/ 	.word	0x00000000
        /*0070*/ 	.short	0x0000
        /*0072*/ 	.short	0x0000
        /*0074*/ 	.byte	0x00, 0xf4, 0x21, 0x00


	//----- nvinfo : EIATTR_SPARSE_MMA_MASK
	.align		4
.L_25:
        /*0078*/ 	.byte	0x03, 0x50
        /*007a*/ 	.short	0x0000


	//----- nvinfo : EIATTR_MAXREG_COUNT
	.align		4
        /*007c*/ 	.byte	0x03, 0x1b
        /*007e*/ 	.short	0x00ff


	//----- nvinfo : EIATTR_EXIT_INSTR_OFFSETS
	.align		4
        /*0080*/ 	.byte	0x04, 0x1c
        /*0082*/ 	.short	(.L_27 - .L_26)


	//   ....[0]....
.L_26:
        /*0084*/ 	.word	0x000007e0


	//   ....[1]....
        /*0088*/ 	.word	0x00000800


	//----- nvinfo : EIATTR_REQNTID
	.align		4
.L_27:
        /*008c*/ 	.byte	0x04, 0x10
        /*008e*/ 	.short	(.L_29 - .L_28)
.L_28:
        /*0090*/ 	.word	0x00000020
        /*0094*/ 	.word	0x00000001
        /*0098*/ 	.word	0x00000001


	//----- nvinfo : EIATTR_CBANK_PARAM_SIZE
	.align		4
.L_29:
        /*009c*/ 	.byte	0x03, 0x19
        /*009e*/ 	.short	0x0034


	//----- nvinfo : EIATTR_PARAM_CBANK
	.align		4
        /*00a0*/ 	.byte	0x04, 0x0a
        /*00a2*/ 	.short	(.L_31 - .L_30)
	.align		4
.L_30:
        /*00a4*/ 	.word	index@(.nv.constant0.triton_poi_fused__native_batch_norm_legit_no_training_celu_1)
        /*00a8*/ 	.short	0x0210
        /*00aa*/ 	.short	0x0034


	//----- nvinfo : EIATTR_SW_WAR
	.align		4
.L_31:
        /*00ac*/ 	.byte	0x04, 0x36
        /*00ae*/ 	.short	(.L_33 - .L_32)
.L_32:
        /*00b0*/ 	.word	0x00000008
.L_33:


//--------------------- .nv.callgraph             --------------------------
	.section	.nv.callgraph,"",@"SHT_CUDA_CALLGRAPH"
	.align	4
	.sectionentsize	8
	.align		4
        /*0000*/ 	.word	0x00000000
	.align		4
        /*0004*/ 	.word	0xffffffff
	.align		4
        /*0008*/ 	.word	0x00000000
	.align		4
        /*000c*/ 	.word	0xfffffffe
	.align		4
        /*0010*/ 	.word	0x00000000
	.align		4
        /*0014*/ 	.word	0xfffffffd
	.align		4
        /*0018*/ 	.word	0x00000000
	.align		4
        /*001c*/ 	.word	0xfffffffc


//--------------------- .nv.constant4             --------------------------
	.section	.nv.constant4,"a",@progbits
	.align	8
	.align		8
.nv.constant4:
        /*0000*/ 	.dword	_$_str
	.align		8
        /*0008*/ 	.dword	_$_str_$_2


//--------------------- .text.triton_poi_fused__native_batch_norm_legit_no_training_celu_1 --------------------------
	.section	.text.triton_poi_fused__native_batch_norm_legit_no_training_celu_1,"ax",@progbits
	.align	128
        .global         triton_poi_fused__native_batch_norm_legit_no_training_celu_1
        .type           triton_poi_fused__native_batch_norm_legit_no_training_celu_1,@function
        .size           triton_poi_fused__native_batch_norm_legit_no_training_celu_1,(.L_x_1 - triton_poi_fused__native_batch_norm_legit_no_training_celu_1)
        .other          triton_poi_fused__native_batch_norm_legit_no_training_celu_1,@"STO_CUDA_ENTRY STV_DEFAULT"
triton_poi_fused__native_batch_norm_legit_no_training_celu_1:
.text.triton_poi_fused__native_batch_norm_legit_no_training_celu_1:
[----:B------:R-:W0:Y:S01]  /*0000*/  LDC R1, c[0x0][0x28] ;  /* 0x00000a00ff017b82 */ /* 0x000e220000000800 */
[----:B------:R-:W1:Y:S07]  /*0010*/  S2R R0, SR_TID.X ;  /* 0x0000000000007919 */ /* 0x000e6e0000002100 */
[----:B------:R-:W2:Y:S01]  /*0020*/  LDC.64 R8, c[0x0][0x228] ;  /* 0x00008a00ff087b82 */ /* 0x000ea20000000a00 */
[----:B------:R-:W-:Y:S01]  /*0030*/  HFMA2.MMA R18, -RZ, RZ, 0, 0 ;  /* 0x00000000ff127435 */ /* 0x000fe200000001ff */
[----:B------:R-:W-:Y:S01]  /*0040*/  CS2R R16, SRZ ;  /* 0x0000000000107805 */ /* 0x000fe2000001ff00 */
[----:B------:R-:W3:Y:S01]  /*0050*/  S2R R5, SR_CTAID.X ;  /* 0x0000000000057919 */ /* 0x000ee20000002500 */
[----:B------:R-:W-:-:S04]  /*0060*/  ULDC.64 UR4, c[0x0][0x208] ;  /* 0x0000820000047ab9 */ /* 0x000fc80000000a00 */
[----:B------:R-:W4:Y:S08]  /*0070*/  LDC.64 R10, c[0x0][0x230] ;  /* 0x00008c00ff0a7b82 */ /* 0x000f300000000a00 */
[----:B------:R-:W5:Y:S08]  /*0080*/  LDC.64 R6, c[0x0][0x220] ;  /* 0x00008800ff067b82 */ /* 0x000f700000000a00 */
[----:B------:R-:W4:Y:S01]  /*0090*/  LDC.64 R12, c[0x0][0x238] ;  /* 0x00008e00ff0c7b82 */ /* 0x000f220000000a00 */
[----:B-1----:R-:W-:-:S02]  /*00a0*/  SHF.L.U32 R0, R0, 0x1, RZ ;  /* 0x0000000100007819 */ /* 0x002fc400000006ff */
[----:B---3--:R-:W-:Y:S02]  /*00b0*/  SHF.R.S32.HI R3, RZ, 0x19, R5 ;  /* 0x00000019ff037819 */ /* 0x008fe40000011405 */
[----:B------:R-:W-:Y:S02]  /*00c0*/  LOP3.LUT R0, R0, 0x3e, RZ, 0xc0, !PT ;  /* 0x0000003e00007812 */ /* 0x000fe400078ec0ff */
[----:B------:R-:W-:Y:S02]  /*00d0*/  SGXT R3, R3, 0x1 ;  /* 0x000000010303781a */ /* 0x000fe40000000200 */
[----:B------:R-:W-:Y:S02]  /*00e0*/  LEA R0, R5, R0, 0x6 ;  /* 0x0000000005007211 */ /* 0x000fe400078e30ff */
[----:B------:R-:W1:Y:S02]  /*00f0*/  LDC.64 R4, c[0x0][0x218] ;  /* 0x00008600ff047b82 */ /* 0x000e640000000a00 */
[----:B------:R-:W-:-:S02]  /*0100*/  LEA.HI R3, R3, R0, RZ, 0x2 ;  /* 0x0000000003037211 */ /* 0x000fc400078f10ff */
[----:B------:R-:W-:Y:S02]  /*0110*/  ISETP.GE.AND P0, PT, R0, 0x40, PT ;  /* 0x000000400000780c */ /* 0x000fe40003f06270 */
[----:B------:R-:W-:-:S04]  /*0120*/  SHF.R.S32.HI R3, RZ, 0x2, R3 ;  /* 0x00000002ff037819 */ /* 0x000fc80000011403 */
[----:B------:R-:W-:-:S04]  /*0130*/  LEA.HI R2, R3, R3, RZ, 0x2 ;  /* 0x0000000303027211 */ /* 0x000fc800078f10ff */
[----:B------:R-:W-:-:S04]  /*0140*/  LOP3.LUT R2, R2, 0xfffffffc, RZ, 0xc0, !PT ;  /* 0xfffffffc02027812 */ /* 0x000fc800078ec0ff */
[----:B------:R-:W-:-:S05]  /*0150*/  IADD3 R15, R3, -R2, RZ ;  /* 0x80000002030f7210 */ /* 0x000fca0007ffe0ff */
[----:B--2---:R-:W-:-:S05]  /*0160*/  IMAD.WIDE R8, R15, 0x4, R8 ;  /* 0x000000040f087825 */ /* 0x004fca00078e0208 */
[----:B------:R-:W2:Y:S04]  /*0170*/  @!P0 LDG.E.EL R16, desc[UR4][R8.64] ;  /* 0x0000000408108981 */ /* 0x000ea8000c2e1900 */
[----:B------:R4:W3:Y:S01]  /*0180*/  @!P0 LDG.E.EL R18, desc[UR4][R8.64] ;  /* 0x0000000408128981 */ /* 0x0008e2000c2e1900 */
[----:B------:R-:W-:Y:S01]  /*0190*/  CS2R R2, SRZ ;  /* 0x0000000000027805 */ /* 0x000fe2000001ff00 */
[----:B-----5:R-:W-:-:S04]  /*01a0*/  IMAD.WIDE R6, R15, 0x4, R6 ;  /* 0x000000040f067825 */ /* 0x020fc800078e0206 */
[----:B-1----:R-:W-:Y:S01]  /*01b0*/  IMAD.WIDE R4, R0, 0x4, R4 ;  /* 0x0000000400047825 */ /* 0x002fe200078e0204 */
[----:B------:R-:W5:Y:S03]  /*01c0*/  @!P0 LDG.E.EL R17, desc[UR4][R6.64] ;  /* 0x0000000406118981 */ /* 0x000f66000c2e1900 */
[C---:B----4-:R-:W-:Y:S01]  /*01d0*/  IMAD.WIDE R8, R15.reuse, 0x4, R10 ;  /* 0x000000040f087825 */ /* 0x050fe200078e020a */
[----:B------:R-:W5:Y:S03]  /*01e0*/  @!P0 LDG.E.64 R2, desc[UR4][R4.64] ;  /* 0x0000000404028981 */ /* 0x000f66000c1e1b00 */
[----:B0-----:R-:W-:Y:S01]  /*01f0*/  IMAD.WIDE R10, R15, 0x4, R12 ;  /* 0x000000040f0a7825 */ /* 0x001fe200078e020c */
[----:B------:R-:W-:Y:S02]  /*0200*/  CS2R R14, SRZ ;  /* 0x00000000000e7805 */ /* 0x000fe4000001ff00 */
[----:B------:R-:W-:-:S02]  /*0210*/  CS2R R12, SRZ ;  /* 0x00000000000c7805 */ /* 0x000fc4000001ff00 */
[----:B------:R-:W-:Y:S02]  /*0220*/  MOV R20, RZ ;  /* 0x000000ff00147202 */ /* 0x000fe40000000f00 */
[----:B------:R0:W4:Y:S04]  /*0230*/  @!P0 LDG.E.EL R14, desc[UR4][R6.64] ;  /* 0x00000004060e8981 */ /* 0x000128000c2e1900 */
[----:B------:R-:W4:Y:S04]  /*0240*/  @!P0 LDG.E.EL R12, desc[UR4][R8.64] ;  /* 0x00000004080c8981 */ /* 0x000f28000c2e1900 */
[----:B------:R-:W4:Y:S04]  /*0250*/  @!P0 LDG.E.EL R15, desc[UR4][R10.64] ;  /* 0x000000040a0f8981 */ /* 0x000f28000c2e1900 */
[----:B------:R-:W4:Y:S04]  /*0260*/  @!P0 LDG.E.EL R13, desc[UR4][R8.64] ;  /* 0x00000004080d8981 */ /* 0x000f28000c2e1900 */
[----:B------:R1:W4:Y:S01]  /*0270*/  @!P0 LDG.E.EL R20, desc[UR4][R10.64] ;  /* 0x000000040a148981 */ /* 0x000322000c2e1900 */
[----:B0-----:R-:W-:Y:S01]  /*0280*/  HFMA2.MMA R6, -RZ, RZ, 1.625, 0 ;  /* 0x3e800000ff067435 */ /* 0x001fe200000001ff */
[----:B-1----:R-:W-:Y:S01]  /*0290*/  MOV R11, 0x3ab5ebe6 ;  /* 0x3ab5ebe6000b7802 */ /* 0x002fe20000000f00 */
[----:B--2---:R-:W-:Y:S01]  /*02a0*/  FADD R16, R16, 9.9999997473787516356e-06 ;  /* 0x3727c5ac10107421 */ /* 0x004fe20000000000 */
[----:B---3--:R-:W-:-:S03]  /*02b0*/  FADD R18, R18, 9.9999997473787516356e-06 ;  /* 0x3727c5ac12127421 */ /* 0x008fc60000000000 */
[----:B------:R-:W0:Y:S08]  /*02c0*/  MUFU.SQRT R4, R16 ;  /* 0x0000001000047308 */ /* 0x000e300000002000 */
[----:B------:R-:W1:Y:S01]  /*02d0*/  MUFU.SQRT R5, R18 ;  /* 0x0000001200057308 */ /* 0x000e620000002000 */
[C---:B0-----:R-:W-:Y:S02]  /*02e0*/  FSETP.GT.AND P1, PT, R4.reuse, 8.50705917302346158658e+37, PT ;  /* 0x7e8000000400780b */ /* 0x041fe40003f24000 */
[----:B------:R-:W-:-:S02]  /*02f0*/  FSETP.GEU.AND P3, PT, R4, 1.175494350822287508e-38, PT ;  /* 0x008000000400780b */ /* 0x000fc40003f6e000 */
[C---:B-1----:R-:W-:Y:S02]  /*0300*/  FSETP.GT.AND P2, PT, R5.reuse, 8.50705917302346158658e+37, PT ;  /* 0x7e8000000500780b */ /* 0x042fe40003f44000 */
[----:B------:R-:W-:-:S07]  /*0310*/  FSETP.GEU.AND P4, PT, R5, 1.175494350822287508e-38, PT ;  /* 0x008000000500780b */ /* 0x000fce0003f8e000 */
[----:B------:R-:W-:-:S04]  /*0320*/  @P1 FMUL R4, R4, 0.25 ;  /* 0x3e80000004041820 */ /* 0x000fc80000400000 */
[----:B------:R-:W-:Y:S01]  /*0330*/  @!P3 FMUL R4, R4, 16777216 ;  /* 0x4b8000000404b820 */ /* 0x000fe20000400000 */
[----:B------:R-:W-:-:S04]  /*0340*/  @P2 FMUL R5, R5, 0.25 ;  /* 0x3e80000005052820 */ /* 0x000fc80000400000 */
[----:B------:R-:W-:Y:S01]  /*0350*/  @!P4 FMUL R5, R5, 16777216 ;  /* 0x4b8000000505c820 */ /* 0x000fe20000400000 */
[----:B------:R-:W0:Y:S01]  /*0360*/  MUFU.RCP R4, R4 ;  /* 0x0000000400047308 */ /* 0x000e220000001000 */
[----:B------:R-:W-:-:S07]  /*0370*/  FSEL R7, R6, 1, P1 ;  /* 0x3f80000006077808 */ /* 0x000fce0000800000 */
[----:B------:R-:W1:Y:S01]  /*0380*/  MUFU.RCP R5, R5 ;  /* 0x0000000500057308 */ /* 0x000e620000001000 */
[----:B------:R-:W-:Y:S01]  /*0390*/  FSEL R6, R6, 1, P2 ;  /* 0x3f80000006067808 */ /* 0x000fe20001000000 */
[----:B------:R-:W-:Y:S01]  /*03a0*/  @!P3 FMUL R7, R7, 16777216 ;  /* 0x4b8000000707b820 */ /* 0x000fe20000400000 */
[----:B-----5:R-:W-:-:S03]  /*03b0*/  FADD R2, -R17, R2 ;  /* 0x0000000211027221 */ /* 0x020fc60000000100 */
[----:B------:R-:W-:Y:S01]  /*03c0*/  @!P4 FMUL R6, R6, 16777216 ;  /* 0x4b8000000606c820 */ /* 0x000fe20000400000 */
[----:B0-----:R-:W-:Y:S01]  /*03d0*/  FMUL R7, R4, R7 ;  /* 0x0000000704077220 */ /* 0x001fe20000400000 */
[----:B----4-:R-:W-:-:S03]  /*03e0*/  FADD R3, -R14, R3 ;  /* 0x000000030e037221 */ /* 0x010fc60000000100 */
[----:B------:R-:W-:Y:S01]  /*03f0*/  FMUL R2, R2, R7 ;  /* 0x0000000702027220 */ /* 0x000fe20000400000 */
[----:B-1----:R-:W-:-:S03]  /*0400*/  FMUL R6, R5, R6 ;  /* 0x0000000605067220 */ /* 0x002fc60000400000 */
[----:B------:R-:W-:Y:S01]  /*0410*/  FFMA R2, R2, R12, R15 ;  /* 0x0000000c02027223 */ /* 0x000fe2000000000f */
[----:B------:R-:W-:-:S03]  /*0420*/  FMUL R3, R3, R6 ;  /* 0x0000000603037220 */ /* 0x000fc60000400000 */
[----:B------:R-:W-:Y:S01]  /*0430*/  FMUL R6, R2, 13.333333015441894531 ;  /* 0x4155555502067820 */ /* 0x000fe20000400000 */
[----:B------:R-:W-:-:S03]  /*0440*/  FFMA R3, R3, R13, R20 ;  /* 0x0000000d03037223 */ /* 0x000fc60000000014 */
[----:B------:R-:W-:Y:S01]  /*0450*/  FMUL R4, R6, 1.4426950216293334961 ;  /* 0x3fb8aa3b06047820 */ /* 0x000fe20000400000 */
[----:B------:R-:W-:-:S04]  /*0460*/  FMUL R7, R3, 13.333333015441894531 ;  /* 0x4155555503077820 */ /* 0x000fc80000400000 */
[C---:B------:R-:W-:Y:S01]  /*0470*/  FMUL R8, R7.reuse, 1.4426950216293334961 ;  /* 0x3fb8aa3b07087820 */ /* 0x040fe20000400000 */
[----:B------:R-:W0:Y:S01]  /*0480*/  FRND R4, R4 ;  /* 0x0000000400047307 */ /* 0x000e220000201000 */
[----:B------:R-:W-:Y:S01]  /*0490*/  FADD.FTZ R5, |R6|, -RZ ;  /* 0x800000ff06057221 */ /* 0x000fe20000010200 */
[----:B------:R-:W-:-:S06]  /*04a0*/  FADD.FTZ R9, |R7|, -RZ ;  /* 0x800000ff07097221 */ /* 0x000fcc0000010200 */
[----:B------:R-:W1:Y:S01]  /*04b0*/  FRND R8, R8 ;  /* 0x0000000800087307 */ /* 0x000e620000201000 */
[----:B------:R-:W-:Y:S02]  /*04c0*/  FSETP.GEU.AND P1, PT, R5, 0.40999999642372131348, PT ;  /* 0x3ed1eb850500780b */ /* 0x000fe40003f2e000 */
[----:B------:R-:W-:Y:S02]  /*04d0*/  FSETP.GEU.AND P2, PT, R9, 0.40999999642372131348, PT ;  /* 0x3ed1eb850900780b */ /* 0x000fe40003f4e000 */
[----:B0-----:R-:W-:Y:S02]  /*04e0*/  FSEL R5, R4, RZ, P1 ;  /* 0x000000ff04057208 */ /* 0x001fe40000800000 */
[----:B-1----:R-:W-:-:S03]  /*04f0*/  FSEL R10, R8, RZ, P2 ;  /* 0x000000ff080a7208 */ /* 0x002fc60001000000 */
[C---:B------:R-:W-:Y:S01]  /*0500*/  FFMA.FTZ R12, -R5.reuse, 0.693145751953125, R6 ;  /* 0x3f317200050c7823 */ /* 0x040fe20000010106 */
[C---:B------:R-:W-:Y:S01]  /*0510*/  FSETP.NEU.AND P3, PT, R5.reuse, 128, PT ;  /* 0x430000000500780b */ /* 0x040fe20003f6d000 */
[C---:B------:R-:W-:Y:S02]  /*0520*/  FFMA.FTZ R9, -R10.reuse, 0.693145751953125, R7 ;  /* 0x3f3172000a097823 */ /* 0x040fe40000010107 */
[C---:B------:R-:W-:Y:S01]  /*0530*/  FFMA.FTZ R12, -R5.reuse, 1.428606765330187045e-06, R12 ;  /* 0x35bfbe8e050c7823 */ /* 0x040fe2000001010c */
[----:B------:R-:W-:Y:S01]  /*0540*/  FSEL R8, R5, 127, P3 ;  /* 0x42fe000005087808 */ /* 0x000fe20001800000 */
[C---:B------:R-:W-:Y:S01]  /*0550*/  FFMA.FTZ R4, -R10.reuse, 1.428606765330187045e-06, R9 ;  /* 0x35bfbe8e0a047823 */ /* 0x040fe20000010109 */
[----:B------:R-:W-:Y:S01]  /*0560*/  FSETP.NEU.AND P4, PT, R10, 128, PT ;  /* 0x430000000a00780b */ /* 0x000fe20003f8d000 */
[-C--:B------:R-:W-:Y:S02]  /*0570*/  FFMA.FTZ R5, R12, R11.reuse, 0.0083824126049876213074 ;  /* 0x3c0956630c057423 */ /* 0x080fe4000001000b */
[----:B------:R-:W-:Y:S01]  /*0580*/  FFMA.FTZ R11, R4, R11, 0.0083824126049876213074 ;  /* 0x3c095663040b7423 */ /* 0x000fe2000001000b */
[----:B------:R-:W-:Y:S01]  /*0590*/  FSEL R10, R10, 127, P4 ;  /* 0x42fe00000a0a7808 */ /* 0x000fe20002000000 */
[----:B------:R-:W-:Y:S01]  /*05a0*/  FFMA.FTZ R5, R12, R5, 0.041667830199003219604 ;  /* 0x3d2aabe30c057423 */ /* 0x000fe20000010005 */
[----:B------:R-:W0:Y:S01]  /*05b0*/  MUFU.EX2 R9, R8 ;  /* 0x0000000800097308 */ /* 0x000e220000000800 */
[----:B------:R-:W-:-:S02]  /*05c0*/  FFMA.FTZ R13, R4, R11, 0.041667830199003219604 ;  /* 0x3d2aabe3040d7423 */ /* 0x000fc4000001000b */
[----:B------:R-:W-:Y:S02]  /*05d0*/  FFMA.FTZ R5, R12, R5, 0.16666397452354431152 ;  /* 0x3e2aa9f60c057423 */ /* 0x000fe40000010005 */
[----:B------:R-:W-:-:S03]  /*05e0*/  FFMA.FTZ R13, R4, R13, 0.16666397452354431152 ;  /* 0x3e2aa9f6040d7423 */ /* 0x000fc6000001000d */
[----:B------:R-:W1:Y:S01]  /*05f0*/  MUFU.EX2 R11, R10 ;  /* 0x0000000a000b7308 */ /* 0x000e620000000800 */
[----:B------:R-:W-:Y:S01]  /*0600*/  FFMA.FTZ R5, R12, R5, 0.49999994039535522461 ;  /* 0x3efffffe0c057423 */ /* 0x000fe20000010005 */
[----:B------:R-:W-:-:S03]  /*0610*/  FFMA.FTZ R13, R4, R13, 0.49999994039535522461 ;  /* 0x3efffffe040d7423 */ /* 0x000fc6000001000d */
[----:B------:R-:W-:Y:S01]  /*0620*/  FMUL R5, R12, R5 ;  /* 0x000000050c057220 */ /* 0x000fe20000400000 */
[----:B------:R-:W-:Y:S01]  /*0630*/  FMUL R13, R4, R13 ;  /* 0x0000000d040d7220 */ /* 0x000fe20000400000 */
[----:B0-----:R-:W-:Y:S02]  /*0640*/  FADD R14, R9, -1 ;  /* 0xbf800000090e7421 */ /* 0x001fe40000000000 */
[----:B------:R-:W-:Y:S01]  /*0650*/  FFMA.FTZ R12, R12, R5, R12 ;  /* 0x000000050c0c7223 */ /* 0x000fe2000001000c */
[----:B------:R-:W-:Y:S02]  /*0660*/  FFMA.FTZ R16, R4, R13, R4 ;  /* 0x0000000d04107223 */ /* 0x000fe40000010004 */
[----:B------:R-:W0:Y:S01]  /*0670*/  LDC.64 R4, c[0x0][0x210] ;  /* 0x00008400ff047b82 */ /* 0x000e220000000a00 */
[----:B-1----:R-:W-:Y:S01]  /*0680*/  FADD R18, R11, -1 ;  /* 0xbf8000000b127421 */ /* 0x002fe20000000000 */
[----:B------:R-:W-:-:S03]  /*0690*/  FFMA.FTZ R9, R9, R12, R14 ;  /* 0x0000000c09097223 */ /* 0x000fc6000001000e */
[----:B------:R-:W-:Y:S01]  /*06a0*/  FFMA.FTZ R11, R11, R16, R18 ;  /* 0x000000100b0b7223 */ /* 0x000fe20000010012 */
[----:B------:R-:W-:Y:S01]  /*06b0*/  @!P3 FADD R9, R9, R9 ;  /* 0x000000090909b221 */ /* 0x000fe20000000000 */
[----:B------:R-:W-:Y:S02]  /*06c0*/  FSETP.GT.AND P5, PT, R8, 128, PT ;  /* 0x430000000800780b */ /* 0x000fe40003fa4000 */
[----:B------:R-:W-:Y:S01]  /*06d0*/  FSETP.NEU.AND P3, PT, R6, RZ, PT ;  /* 0x000000ff0600720b */ /* 0x000fe20003f6d000 */
[----:B------:R-:W-:Y:S01]  /*06e0*/  @!P4 FADD R11, R11, R11 ;  /* 0x0000000b0b0bc221 */ /* 0x000fe20000000000 */
[----:B------:R-:W-:Y:S02]  /*06f0*/  FSETP.NEU.AND P4, PT, R7, RZ, PT ;  /* 0x000000ff0700720b */ /* 0x000fe40003f8d000 */
[----:B------:R-:W-:Y:S02]  /*0700*/  FSETP.GT.AND P1, PT, R10, 128, PT ;  /* 0x430000000a00780b */ /* 0x000fe40003f24000 */
[----:B------:R-:W-:-:S02]  /*0710*/  FSEL R9, R9, +INF , !P5 ;  /* 0x7f80000009097808 */ /* 0x000fc40006800000 */
[----:B------:R-:W-:Y:S02]  /*0720*/  FSETP.GT.AND P6, PT, R2, RZ, PT ;  /* 0x000000ff0200720b */ /* 0x000fe40003fc4000 */
[----:B------:R-:W-:Y:S02]  /*0730*/  FSETP.GT.AND P5, PT, R3, RZ, PT ;  /* 0x000000ff0300720b */ /* 0x000fe40003fa4000 */
[----:B------:R-:W-:Y:S02]  /*0740*/  FSEL R11, R11, +INF , !P1 ;  /* 0x7f8000000b0b7808 */ /* 0x000fe40004800000 */
[----:B------:R-:W-:Y:S02]  /*0750*/  FSETP.GEU.AND P2, PT, R10, -25, PT ;  /* 0xc1c800000a00780b */ /* 0x000fe40003f4e000 */
[----:B------:R-:W-:Y:S01]  /*0760*/  FSETP.GEU.AND P1, PT, R8, -25, PT ;  /* 0xc1c800000800780b */ /* 0x000fe20003f2e000 */
[----:B------:R-:W-:Y:S01]  /*0770*/  FADD R6, R6, R6 ;  /* 0x0000000606067221 */ /* 0x000fe20000000000 */
[----:B------:R-:W-:Y:S01]  /*0780*/  FSEL R11, R11, -1, P2 ;  /* 0xbf8000000b0b7808 */ /* 0x000fe20001000000 */
[----:B------:R-:W-:Y:S01]  /*0790*/  @!P4 FADD R11, R7, R7 ;  /* 0x00000007070bc221 */ /* 0x000fe20000000000 */
[----:B------:R-:W-:Y:S01]  /*07a0*/  @P3 FSEL R6, R9, -1, P1 ;  /* 0xbf80000009063808 */ /* 0x000fe20000800000 */
[----:B0-----:R-:W-:-:S04]  /*07b0*/  IMAD.WIDE R4, R0, 0x4, R4 ;  /* 0x0000000400047825 */ /* 0x001fc800078e0204 */
[----:B------:R-:W-:Y:S01]  /*07c0*/  @!P5 FMUL R3, R11, 0.07500000298023223877 ;  /* 0x3d99999a0b03d820 */ /* 0x000fe20000400000 */
[----:B------:R-:W-:Y:S01]  /*07d0*/  @!P6 FMUL R2, R6, 0.07500000298023223877 ;  /* 0x3d99999a0602e820 */ /* 0x000fe20000400000 */
[----:B------:R-:W-:Y:S06]  /*07e0*/  @P0 EXIT ;  /* 0x000000000000094d */ /* 0x000fec0003800000 */
[----:B------:R-:W-:Y:S01]  /*07f0*/  STG.E.64 desc[UR4][R4.64], R2 ;  /* 0x0000000204007986 */ /* 0x000fe2000c101b04 */
[----:B------:R-:W-:Y:S05]  /*0800*/  EXIT ;  /* 0x000000000000794d */ /* 0x000fea0003800000 */
.L_x_0:
[----:B------:R-:W-:-:S00]  /*0810*/  BRA `(.L_x_0) ;  /* 0xfffffffc00fc7947 */ /* 0x000fc0000383ffff */
[----:B------:R-:W-:-:S00]  /*0820*/  NOP ;  /* 0x0000000000007918 */ /* 0x000fc00000000000 */
        /* <DEDUP_REMOVED lines=13> */
.L_x_1:


//--------------------- .nv.global.init           --------------------------
	.section	.nv.global.init,"aw",@progbits
.nv.global.init:
	.type		_$_str,@object
	.size		_$_str,(_$_str_$_2 - _$_str)
_$_str:
        /*0000*/ 	.byte	0x5f, 0x5f, 0x43, 0x55, 0x44, 0x41, 0x5f, 0x46, 0x54, 0x5a, 0x00
	.type		_$_str_$_2,@object
	.size		_$_str_$_2,(.L_1 - _$_str_$_2)
_$_str_$_2:
        /*000b*/ 	.byte	0x5f, 0x5f, 0x43, 0x55, 0x44, 0x41, 0x5f, 0x50, 0x52, 0x45, 0x43, 0x5f, 0x53, 0x51, 0x52, 0x54
        /*001b*/ 	.byte	0x00
.L_1:


//--------------------- .nv.constant0.triton_poi_fused__native_batch_norm_legit_no_training_celu_1 --------------------------
	.section	.nv.constant0.triton_poi_fused__native_batch_norm_legit_no_training_celu_1,"a",@progbits
	.sectionflags	@""
	.align	4
.nv.constant0.triton_poi_fused__native_batch_norm_legit_no_training_celu_1:
	.zero		580
